	.headerflags	@"EF_CUDA_TEXMODE_UNIFIED EF_CUDA_64BIT_ADDRESS EF_CUDA_ACCELERATORS EF_CUDA_SM90 EF_CUDA_VIRTUAL_SM(EF_CUDA_SM90)"
	.elftype	@"ET_EXEC"


//--------------------- .nv.info                  --------------------------
	.section	.nv.info,"",@"SHT_CUDA_INFO"
	.align	4


	//----- nvinfo : EIATTR_REGCOUNT
	.align		4
        /*0000*/ 	.byte	0x04, 0x2f
        /*0002*/ 	.short	(.L_1 - .L_0)
	.align		4
.L_0:
        /*0004*/ 	.word	index@(triton_poi_fused_convolution_max_pool2d_with_indices_relu_22)
        /*0008*/ 	.word	0x0000001e


	//----- nvinfo : EIATTR_MIN_STACK_SIZE
	.align		4
.L_1:
        /*000c*/ 	.byte	0x04, 0x12
        /*000e*/ 	.short	(.L_3 - .L_2)
	.align		4
.L_2:
        /*0010*/ 	.word	index@(triton_poi_fused_convolution_max_pool2d_with_indices_relu_22)
        /*0014*/ 	.word	0x00000000


	//----- nvinfo : EIATTR_FRAME_SIZE
	.align		4
.L_3:
        /*0018*/ 	.byte	0x04, 0x11
        /*001a*/ 	.short	(.L_5 - .L_4)
	.align		4
.L_4:
        /*001c*/ 	.word	index@(triton_poi_fused_convolution_max_pool2d_with_indices_relu_22)
        /*0020*/ 	.word	0x00000000


	//----- nvinfo : EIATTR_MIN_STACK_SIZE
	.align		4
.L_5:
        /*0024*/ 	.byte	0x04, 0x12
        /*0026*/ 	.short	(.L_7 - .L_6)
	.align		4
.L_6:
        /*0028*/ 	.word	index@(triton_poi_fused_convolution_max_pool2d_with_indices_relu_22)
        /*002c*/ 	.word	0x00000000
.L_7:


//--------------------- .nv.info.triton_poi_fused_convolution_max_pool2d_with_indices_relu_22 --------------------------
	.section	.nv.info.triton_poi_fused_convolution_max_pool2d_with_indices_relu_22,"",@"SHT_CUDA_INFO"
	.sectionflags	@""
	.align	4


	//----- nvinfo : EIATTR_CUDA_API_VERSION
	.align		4
        /*0000*/ 	.byte	0x04, 0x37
        /*0002*/ 	.short	(.L_9 - .L_8)
.L_8:
        /*0004*/ 	.word	0x0000007c


	//----- nvinfo : EIATTR_KPARAM_INFO
	.align		4
.L_9:
        /*0008*/ 	.byte	0x04, 0x17
        /*000a*/ 	.short	(.L_11 - .L_10)
.L_10:
        /*000c*/ 	.word	0x00000000
        /*0010*/ 	.short	0x0004
        /*0012*/ 	.short	0x001c
        /*0014*/ 	.byte	0x00, 0xf0, 0x11, 0x00


	//----- nvinfo : EIATTR_KPARAM_INFO
	.align		4
.L_11:
        /*0018*/ 	.byte	0x04, 0x17
        /*001a*/ 	.short	(.L_13 - .L_12)
.L_12:
        /*001c*/ 	.word	0x00000000
        /*0020*/ 	.short	0x0003
        /*0022*/ 	.short	0x0018
        /*0024*/ 	.byte	0x00, 0xf0, 0x11, 0x00


	//----- nvinfo : EIATTR_KPARAM_INFO
	.align		4
.L_13:
        /*0028*/ 	.byte	0x04, 0x17
        /*002a*/ 	.short	(.L_15 - .L_14)
.L_14:
        /*002c*/ 	.word	0x00000000
        /*0030*/ 	.short	0x0002
        /*0032*/ 	.short	0x0010
        /*0034*/ 	.byte	0x00, 0xf4, 0x21, 0x00


	//----- nvinfo : EIATTR_KPARAM_INFO
	.align		4
.L_15:
        /*0038*/ 	.byte	0x04, 0x17
        /*003a*/ 	.short	(.L_17 - .L_16)
.L_16:
        /*003c*/ 	.word	0x00000000
        /*0040*/ 	.short	0x0001
        /*0042*/ 	.short	0x0008
        /*0044*/ 	.byte	0x00, 0xf4, 0x21, 0x00


	//----- nvinfo : EIATTR_KPARAM_INFO
	.align		4
.L_17:
        /*0048*/ 	.byte	0x04, 0x17
        /*004a*/ 	.short	(.L_19 - .L_18)
.L_18:
        /*004c*/ 	.word	0x00000000
        /*0050*/ 	.short	0x0000
        /*0052*/ 	.short	0x0000
        /*0054*/ 	.byte	0x00, 0xf4, 0x21, 0x00


	//----- nvinfo : EIATTR_SPARSE_MMA_MASK
	.align		4
.L_19:
        /*0058*/ 	.byte	0x03, 0x50
        /*005a*/ 	.short	0x0000


	//----- nvinfo : EIATTR_MAXREG_COUNT
	.align		4
        /*005c*/ 	.byte	0x03, 0x1b
        /*005e*/ 	.short	0x00ff


	//----- nvinfo : EIATTR_EXIT_INSTR_OFFSETS
	.align		4
        /*0060*/ 	.byte	0x04, 0x1c
        /*0062*/ 	.short	(.L_21 - .L_20)


	//   ....[0]....
.L_20:
        /*0064*/ 	.word	0x000006a0


	//   ....[1]....
        /*0068*/ 	.word	0x000006c0


	//----- nvinfo : EIATTR_REQNTID
	.align		4
.L_21:
        /*006c*/ 	.byte	0x04, 0x10
        /*006e*/ 	.short	(.L_23 - .L_22)
.L_22:
        /*0070*/ 	.word	0x00000080
        /*0074*/ 	.word	0x00000001
        /*0078*/ 	.word	0x00000001


	//----- nvinfo : EIATTR_CBANK_PARAM_SIZE
	.align		4
.L_23:
        /*007c*/ 	.byte	0x03, 0x19
        /*007e*/ 	.short	0x0020


	//----- nvinfo : EIATTR_PARAM_CBANK
	.align		4
        /*0080*/ 	.byte	0x04, 0x0a
        /*0082*/ 	.short	(.L_25 - .L_24)
	.align		4
.L_24:
        /*0084*/ 	.word	index@(.nv.constant0.triton_poi_fused_convolution_max_pool2d_with_indices_relu_22)
        /*0088*/ 	.short	0x0210
        /*008a*/ 	.short	0x0020


	//----- nvinfo : EIATTR_SW_WAR
	.align		4
.L_25:
        /*008c*/ 	.byte	0x04, 0x36
        /*008e*/ 	.short	(.L_27 - .L_26)
.L_26:
        /*0090*/ 	.word	0x00000008
.L_27:


//--------------------- .nv.callgraph             --------------------------
	.section	.nv.callgraph,"",@"SHT_CUDA_CALLGRAPH"
	.align	4
	.sectionentsize	8
	.align		4
        /*0000*/ 	.word	0x00000000
	.align		4
        /*0004*/ 	.word	0xffffffff
	.align		4
        /*0008*/ 	.word	0x00000000
	.align		4
        /*000c*/ 	.word	0xfffffffe
	.align		4
        /*0010*/ 	.word	0x00000000
	.align		4
        /*0014*/ 	.word	0xfffffffd
	.align		4
        /*0018*/ 	.word	0x00000000
	.align		4
        /*001c*/ 	.word	0xfffffffc


//--------------------- .text.triton_poi_fused_convolution_max_pool2d_with_indices_relu_22 --------------------------
	.section	.text.triton_poi_fused_convolution_max_pool2d_with_indices_relu_22,"ax",@progbits
	.sectionflags	@"SHF_BARRIERS=1"
	.align	128
        .global         triton_poi_fused_convolution_max_pool2d_with_indices_relu_22
        .type           triton_poi_fused_convolution_max_pool2d_with_indices_relu_22,@function
        .size           triton_poi_fused_convolution_max_pool2d_with_indices_relu_22,(.L_x_1 - triton_poi_fused_convolution_max_pool2d_with_indices_relu_22)
        .other          triton_poi_fused_convolution_max_pool2d_with_indices_relu_22,@"STO_CUDA_ENTRY STV_DEFAULT"
triton_poi_fused_convolution_max_pool2d_with_indices_relu_22:
.text.triton_poi_fused_convolution_max_pool2d_with_indices_relu_22:
[----:B------:R-:W0:Y:S01]  /*0000*/  LDC R1, c[0x0][0x28] ;  /* 0x00000a00ff017b82 */ /* 0x000e220000000800 */
[----:B------:R-:W1:Y:S07]  /*0010*/  S2R R3, SR_CTAID.Z ;  /* 0x0000000000037919 */ /* 0x000e6e0000002700 */
[----:B------:R-:W1:Y:S01]  /*0020*/  S2UR UR4, SR_CTAID.Y ;  /* 0x00000000000479c3 */ /* 0x000e620000002600 */
[----:B------:R-:W-:Y:S01]  /*0030*/  CS2R R16, SRZ ;  /* 0x0000000000107805 */ /* 0x000fe2000001ff00 */
[----:B------:R-:W-:Y:S01]  /*0040*/  ULDC.64 UR6, c[0x0][0x208] ;  /* 0x0000820000067ab9 */ /* 0x000fe20000000a00 */
[----:B------:R-:W2:Y:S01]  /*0050*/  S2R R19, SR_TID.X ;  /* 0x0000000000137919 */ /* 0x000ea20000002100 */
[----:B------:R-:W3:Y:S04]  /*0060*/  S2R R2, SR_CTAID.X ;  /* 0x0000000000027919 */ /* 0x000ee80000002500 */
[----:B------:R-:W1:Y:S08]  /*0070*/  LDC R0, c[0x0][0x10] ;  /* 0x00000400ff007b82 */ /* 0x000e700000000800 */
[----:B------:R-:W4:Y:S01]  /*0080*/  LDC.64 R14, c[0x0][0x210] ;  /* 0x00008400ff0e7b82 */ /* 0x000f220000000a00 */
[----:B-1----:R-:W-:-:S04]  /*0090*/  IMAD R3, R3, R0, UR4 ;  /* 0x0000000403037e24 */ /* 0x002fc8000f8e0200 */
[----:B------:R-:W-:Y:S01]  /*00a0*/  IMAD.SHL.U32 R0, R3, 0x400, RZ ;  /* 0x0000040003007824 */ /* 0x000fe200078e00ff */
[----:B---3--:R-:W-:-:S04]  /*00b0*/  ISETP.GE.AND P0, PT, R2, 0x9, PT ;  /* 0x000000090200780c */ /* 0x008fc80003f06270 */
[----:B--2---:R-:W-:-:S04]  /*00c0*/  LOP3.LUT R9, R0, 0x7f, R19, 0xf8, !PT ;  /* 0x0000007f00097812 */ /* 0x004fc800078ef813 */
[C---:B------:R-:W-:Y:S01]  /*00d0*/  LOP3.LUT R5, R9.reuse, 0x80, RZ, 0xfc, !PT ;  /* 0x0000008009057812 */ /* 0x040fe200078efcff */
[C-C-:B------:R-:W-:Y:S01]  /*00e0*/  IMAD R13, R9.reuse, 0x9, R2.reuse ;  /* 0x00000009090d7824 */ /* 0x140fe200078e0202 */
[----:B------:R-:W-:Y:S02]  /*00f0*/  ISETP.LT.AND P5, PT, R9, 0x20000, !P0 ;  /* 0x000200000900780c */ /* 0x000fe400047a1270 */
[C---:B------:R-:W-:Y:S01]  /*0100*/  ISETP.LT.AND P6, PT, R5.reuse, 0x20000, !P0 ;  /* 0x000200000500780c */ /* 0x040fe200047c1270 */
[----:B------:R-:W-:Y:S01]  /*0110*/  IMAD R7, R5, 0x9, R2 ;  /* 0x0000000905077824 */ /* 0x000fe200078e0202 */
[C---:B------:R-:W-:Y:S02]  /*0120*/  LOP3.LUT R4, R9.reuse, 0x200, RZ, 0xfc, !PT ;  /* 0x0000020009047812 */ /* 0x040fe400078efcff */
[----:B------:R-:W-:Y:S02]  /*0130*/  LOP3.LUT R6, R9, 0x280, RZ, 0xfc, !PT ;  /* 0x0000028009067812 */ /* 0x000fe400078efcff */
[----:B------:R-:W-:Y:S01]  /*0140*/  ISETP.LT.AND P4, PT, R4, 0x20000, !P0 ;  /* 0x000200000400780c */ /* 0x000fe20004781270 */
[----:B----4-:R-:W-:Y:S01]  /*0150*/  IMAD.WIDE R4, R13, 0x4, R14 ;  /* 0x000000040d047825 */ /* 0x010fe200078e020e */
[----:B------:R-:W-:-:S02]  /*0160*/  ISETP.LT.AND P3, PT, R6, 0x20000, !P0 ;  /* 0x000200000600780c */ /* 0x000fc40004761270 */
[----:B------:R-:W-:Y:S01]  /*0170*/  LOP3.LUT R8, R9, 0x300, RZ, 0xfc, !PT ;  /* 0x0000030009087812 */ /* 0x000fe200078efcff */
[----:B------:R-:W-:Y:S01]  /*0180*/  IMAD.WIDE R6, R7, 0x4, R14 ;  /* 0x0000000407067825 */ /* 0x000fe200078e020e */
[C---:B------:R-:W-:Y:S01]  /*0190*/  LOP3.LUT R10, R9.reuse, 0x380, RZ, 0xfc, !PT ;  /* 0x00000380090a7812 */ /* 0x040fe200078efcff */
[----:B------:R-:W2:Y:S01]  /*01a0*/  @P5 LDG.E.EL R16, desc[UR6][R4.64] ;  /* 0x0000000604105981 */ /* 0x000ea2000c2e1900 */
[C---:B------:R-:W-:Y:S02]  /*01b0*/  LOP3.LUT R11, R9.reuse, 0x100, RZ, 0xfc, !PT ;  /* 0x00000100090b7812 */ /* 0x040fe400078efcff */
[----:B------:R-:W-:Y:S01]  /*01c0*/  LOP3.LUT R9, R9, 0x180, RZ, 0xfc, !PT ;  /* 0x0000018009097812 */ /* 0x000fe200078efcff */
[----:B------:R1:W3:Y:S01]  /*01d0*/  @P6 LDG.E.EL R17, desc[UR6][R6.64] ;  /* 0x0000000606116981 */ /* 0x0002e2000c2e1900 */
[----:B------:R-:W-:Y:S02]  /*01e0*/  ISETP.LT.AND P5, PT, R11, 0x20000, !P0 ;  /* 0x000200000b00780c */ /* 0x000fe400047a1270 */
[----:B------:R-:W-:Y:S01]  /*01f0*/  ISETP.LT.AND P6, PT, R9, 0x20000, !P0 ;  /* 0x000200000900780c */ /* 0x000fe200047c1270 */
[--C-:B------:R-:W-:Y:S01]  /*0200*/  IMAD R11, R11, 0x9, R2.reuse ;  /* 0x000000090b0b7824 */ /* 0x100fe200078e0202 */
[----:B------:R-:W-:Y:S01]  /*0210*/  ISETP.LT.AND P2, PT, R8, 0x20000, !P0 ;  /* 0x000200000800780c */ /* 0x000fe20004741270 */
[----:B------:R-:W-:Y:S01]  /*0220*/  IMAD R9, R9, 0x9, R2 ;  /* 0x0000000909097824 */ /* 0x000fe200078e0202 */
[----:B------:R-:W-:Y:S01]  /*0230*/  ISETP.LT.AND P1, PT, R10, 0x20000, !P0 ;  /* 0x000200000a00780c */ /* 0x000fe20004721270 */
[----:B------:R-:W-:-:S02]  /*0240*/  IMAD.MOV.U32 R18, RZ, RZ, RZ ;  /* 0x000000ffff127224 */ /* 0x000fc400078e00ff */
[----:B------:R-:W-:Y:S02]  /*0250*/  IMAD.MOV.U32 R20, RZ, RZ, RZ ;  /* 0x000000ffff147224 */ /* 0x000fe400078e00ff */
[----:B-1----:R-:W-:-:S04]  /*0260*/  IMAD.WIDE R6, R11, 0x4, R14 ;  /* 0x000000040b067825 */ /* 0x002fc800078e020e */
[----:B------:R-:W-:Y:S01]  /*0270*/  IMAD.WIDE R8, R9, 0x4, R14 ;  /* 0x0000000409087825 */ /* 0x000fe200078e020e */
[----:B------:R-:W4:Y:S04]  /*0280*/  @P5 LDG.E.EL R18, desc[UR6][R6.64] ;  /* 0x0000000606125981 */ /* 0x000f28000c2e1900 */
[----:B------:R-:W5:Y:S01]  /*0290*/  @P6 LDG.E.EL R20, desc[UR6][R8.64] ;  /* 0x0000000608146981 */ /* 0x000f62000c2e1900 */
[C---:B------:R-:W-:Y:S02]  /*02a0*/  VIADD R21, R13.reuse, 0x1200 ;  /* 0x000012000d157836 */ /* 0x040fe40000000000 */
[C---:B------:R-:W-:Y:S02]  /*02b0*/  VIADD R23, R13.reuse, 0x1680 ;  /* 0x000016800d177836 */ /* 0x040fe40000000000 */
[----:B------:R-:W-:-:S02]  /*02c0*/  VIADD R25, R13, 0x1b00 ;  /* 0x00001b000d197836 */ /* 0x000fc40000000000 */
[----:B------:R-:W-:Y:S02]  /*02d0*/  VIADD R27, R13, 0x1f80 ;  /* 0x00001f800d1b7836 */ /* 0x000fe40000000000 */
[----:B------:R-:W-:-:S04]  /*02e0*/  IMAD.WIDE R4, R21, 0x4, R14 ;  /* 0x0000000415047825 */ /* 0x000fc800078e020e */
[----:B------:R-:W-:Y:S01]  /*02f0*/  IMAD.WIDE R10, R23, 0x4, R14 ;  /* 0x00000004170a7825 */ /* 0x000fe200078e020e */
[----:B------:R-:W-:-:S03]  /*0300*/  CS2R R22, SRZ ;  /* 0x0000000000167805 */ /* 0x000fc6000001ff00 */
[----:B------:R-:W-:-:S03]  /*0310*/  IMAD.WIDE R12, R25, 0x4, R14 ;  /* 0x00000004190c7825 */ /* 0x000fc600078e020e */
[----:B------:R-:W5:Y:S01]  /*0320*/  @P3 LDG.E.EL R22, desc[UR6][R10.64] ;  /* 0x000000060a163981 */ /* 0x000f62000c2e1900 */
[----:B------:R-:W-:Y:S02]  /*0330*/  IMAD.MOV.U32 R21, RZ, RZ, RZ ;  /* 0x000000ffff157224 */ /* 0x000fe400078e00ff */
[----:B------:R-:W-:Y:S01]  /*0340*/  IMAD.MOV.U32 R24, RZ, RZ, RZ ;  /* 0x000000ffff187224 */ /* 0x000fe200078e00ff */
[----:B------:R-:W5:Y:S01]  /*0350*/  @P2 LDG.E.EL R23, desc[UR6][R12.64] ;  /* 0x000000060c172981 */ /* 0x000f62000c2e1900 */
[----:B------:R-:W-:-:S03]  /*0360*/  IMAD.WIDE R14, R27, 0x4, R14 ;  /* 0x000000041b0e7825 */ /* 0x000fc600078e020e */
[----:B------:R-:W5:Y:S04]  /*0370*/  @P4 LDG.E.EL R21, desc[UR6][R4.64] ;  /* 0x0000000604154981 */ /* 0x000f68000c2e1900 */
[----:B------:R1:W5:Y:S01]  /*0380*/  @P1 LDG.E.EL R24, desc[UR6][R14.64] ;  /* 0x000000060e181981 */ /* 0x000362000c2e1900 */
[----:B------:R-:W1:Y:S01]  /*0390*/  S2R R25, SR_TID.X ;  /* 0x0000000000197919 */ /* 0x000e620000002100 */
[----:B------:R-:W1:Y:S01]  /*03a0*/  S2UR UR5, SR_CgaCtaId ;  /* 0x00000000000579c3 */ /* 0x000e620000008800 */
[----:B------:R-:W-:Y:S01]  /*03b0*/  UMOV UR4, 0x400 ;  /* 0x0000040000047882 */ /* 0x000fe20000000000 */
[----:B------:R-:W-:-:S06]  /*03c0*/  IMAD.SHL.U32 R19, R19, 0x4, RZ ;  /* 0x0000000413137824 */ /* 0x000fcc00078e00ff */
[----:B01----:R-:W0:Y:S01]  /*03d0*/  LDC.64 R14, c[0x0][0x218] ;  /* 0x00008600ff0e7b82 */ /* 0x003e220000000a00 */
[----:B------:R-:W-:Y:S01]  /*03e0*/  UPRMT UR4, UR5, 0x654, UR4 ;  /* 0x0000065405047896 */ /* 0x000fe20008000004 */
[C---:B------:R-:W-:Y:S01]  /*03f0*/  LOP3.LUT R6, R25.reuse, 0x7f, RZ, 0xc0, !PT ;  /* 0x0000007f19067812 */ /* 0x040fe200078ec0ff */
[----:B------:R-:W-:-:S04]  /*0400*/  IMAD.SHL.U32 R7, R25, 0x4, RZ ;  /* 0x0000000419077824 */ /* 0x000fc800078e00ff */
[----:B------:R-:W-:Y:S02]  /*0410*/  LEA R25, R6, UR4, 0x2 ;  /* 0x0000000406197c11 */ /* 0x000fe4000f8e10ff */
[----:B------:R-:W-:-:S04]  /*0420*/  LOP3.LUT R7, R7, 0x1fc, RZ, 0xc0, !PT ;  /* 0x000001fc07077812 */ /* 0x000fc800078ec0ff */
[----:B------:R-:W-:Y:S02]  /*0430*/  LEA R26, R7, UR4, 0x2 ;  /* 0x00000004071a7c11 */ /* 0x000fe4000f8e10ff */
[----:B------:R-:W-:Y:S01]  /*0440*/  LOP3.LUT R19, R19, 0x1fc, RZ, 0xc0, !PT ;  /* 0x000001fc13137812 */ /* 0x000fe200078ec0ff */
[----:B--2---:R1:W-:Y:S04]  /*0450*/  STS [R25], R16 ;  /* 0x0000001019007388 */ /* 0x0043e80000000800 */
[----:B---3--:R2:W-:Y:S04]  /*0460*/  STS [R25+0x200], R17 ;  /* 0x0002001119007388 */ /* 0x0085e80000000800 */
[----:B----4-:R3:W-:Y:S04]  /*0470*/  STS [R25+0x400], R18 ;  /* 0x0004001219007388 */ /* 0x0107e80000000800 */
[----:B-----5:R-:W-:Y:S01]  /*0480*/  STS [R25+0x600], R20 ;  /* 0x0006001419007388 */ /* 0x020fe20000000800 */
[----:B------:R-:W-:Y:S06]  /*0490*/  BAR.SYNC.DEFER_BLOCKING 0x0 ;  /* 0x0000000000007b1d */ /* 0x000fec0000010000 */
[----:B------:R-:W4:Y:S02]  /*04a0*/  LDS.128 R8, [R26] ;  /* 0x000000001a087984 */ /* 0x000f240000000c00 */
[----:B------:R-:W-:Y:S06]  /*04b0*/  BAR.SYNC.DEFER_BLOCKING 0x0 ;  /* 0x0000000000007b1d */ /* 0x000fec0000010000 */
[----:B------:R-:W-:Y:S04]  /*04c0*/  STS [R25], R21 ;  /* 0x0000001519007388 */ /* 0x000fe80000000800 */
[----:B------:R-:W-:Y:S04]  /*04d0*/  STS [R25+0x200], R22 ;  /* 0x0002001619007388 */ /* 0x000fe80000000800 */
[----:B------:R-:W-:Y:S04]  /*04e0*/  STS [R25+0x400], R23 ;  /* 0x0004001719007388 */ /* 0x000fe80000000800 */
[----:B------:R-:W-:Y:S01]  /*04f0*/  STS [R25+0x600], R24 ;  /* 0x0006001819007388 */ /* 0x000fe20000000800 */
[----:B------:R-:W-:Y:S01]  /*0500*/  BAR.SYNC.DEFER_BLOCKING 0x0 ;  /* 0x0000000000007b1d */ /* 0x000fe20000010000 */
[----:B-1----:R-:W-:-:S04]  /*0510*/  LOP3.LUT R16, R0, R19, RZ, 0xfc, !PT ;  /* 0x0000001300107212 */ /* 0x002fc800078efcff */
[----:B------:R-:W-:-:S04]  /*0520*/  SHF.R.S32.HI R13, RZ, 0x1f, R16 ;  /* 0x0000001fff0d7819 */ /* 0x000fc80000011410 */
[----:B--2---:R-:W-:Y:S02]  /*0530*/  LEA.HI R17, R13, R16, RZ, 0x8 ;  /* 0x000000100d117211 */ /* 0x004fe400078f40ff */
[----:B------:R-:W1:Y:S01]  /*0540*/  LDC.64 R12, c[0x0][0x220] ;  /* 0x00008800ff0c7b82 */ /* 0x000e620000000a00 */
[----:B------:R-:W2:Y:S01]  /*0550*/  LDS.128 R4, [R26] ;  /* 0x000000001a047984 */ /* 0x000ea20000000c00 */
[----:B---3--:R-:W-:Y:S02]  /*0560*/  SHF.R.S32.HI R18, RZ, 0x15, R3 ;  /* 0x00000015ff127819 */ /* 0x008fe40000011403 */
[----:B------:R-:W-:Y:S02]  /*0570*/  LOP3.LUT R3, R17, 0xffffff00, RZ, 0xc0, !PT ;  /* 0xffffff0011037812 */ /* 0x000fe400078ec0ff */
[----:B------:R-:W-:Y:S02]  /*0580*/  LOP3.LUT R0, R0, 0x200, R19, 0xfe, !PT ;  /* 0x0000020000007812 */ /* 0x000fe400078efe13 */
[----:B------:R-:W-:Y:S01]  /*0590*/  SGXT R19, R18, 0x1 ;  /* 0x000000011213781a */ /* 0x000fe20000000200 */
[----:B------:R-:W-:-:S03]  /*05a0*/  IMAD.IADD R3, R16, 0x1, -R3 ;  /* 0x0000000110037824 */ /* 0x000fc600078e0a03 */
[----:B------:R-:W-:Y:S01]  /*05b0*/  LEA.HI R19, R19, R0, RZ, 0x8 ;  /* 0x0000000013137211 */ /* 0x000fe200078f40ff */
[----:B------:R-:W-:Y:S01]  /*05c0*/  IMAD R2, R2, 0x100, R3 ;  /* 0x0000010002027824 */ /* 0x000fe200078e0203 */
[----:B------:R-:W-:Y:S02]  /*05d0*/  SHF.R.S32.HI R17, RZ, 0x8, R17 ;  /* 0x00000008ff117819 */ /* 0x000fe40000011411 */
[----:B------:R-:W-:Y:S02]  /*05e0*/  ISETP.LT.AND P1, PT, R16, 0x20000, !P0 ;  /* 0x000200001000780c */ /* 0x000fe40004721270 */
[----:B------:R-:W-:Y:S02]  /*05f0*/  SHF.R.S32.HI R19, RZ, 0x8, R19 ;  /* 0x00000008ff137819 */ /* 0x000fe40000011413 */
[----:B------:R-:W-:Y:S01]  /*0600*/  ISETP.LT.AND P0, PT, R0, 0x20000, !P0 ;  /* 0x000200000000780c */ /* 0x000fe20004701270 */
[--C-:B------:R-:W-:Y:S02]  /*0610*/  IMAD R17, R17, 0x900, R2.reuse ;  /* 0x0000090011117824 */ /* 0x100fe400078e0202 */
[----:B------:R-:W-:-:S02]  /*0620*/  IMAD R19, R19, 0x900, R2 ;  /* 0x0000090013137824 */ /* 0x000fc400078e0202 */
[----:B0-----:R-:W-:-:S04]  /*0630*/  IMAD.WIDE R2, R17, 0x4, R14 ;  /* 0x0000000411027825 */ /* 0x001fc800078e020e */
[----:B------:R-:W-:Y:S01]  /*0640*/  IMAD.WIDE R14, R19, 0x4, R14 ;  /* 0x00000004130e7825 */ /* 0x000fe200078e020e */
[----:B----4-:R0:W-:Y:S03]  /*0650*/  @P1 STG.E.128 desc[UR6][R2.64], R8 ;  /* 0x0000000802001986 */ /* 0x0101e6000c101d06 */
[----:B-1----:R-:W-:-:S04]  /*0660*/  IMAD.WIDE R16, R17, 0x4, R12 ;  /* 0x0000000411107825 */ /* 0x002fc800078e020c */
[----:B------:R-:W-:Y:S01]  /*0670*/  IMAD.WIDE R12, R19, 0x4, R12 ;  /* 0x00000004130c7825 */ /* 0x000fe200078e020c */
[----:B--2---:R0:W-:Y:S04]  /*0680*/  @P0 STG.E.128 desc[UR6][R14.64], R4 ;  /* 0x000000040e000986 */ /* 0x0041e8000c101d06 */
[----:B------:R0:W-:Y:S02]  /*0690*/  @P1 STG.E.128 desc[UR6][R16.64], R8 ;  /* 0x0000000810001986 */ /* 0x0001e4000c101d06 */
[----:B0-----:R-:W-:Y:S05]  /*06a0*/  @!P0 EXIT ;  /* 0x000000000000894d */ /* 0x001fea0003800000 */
[----:B------:R-:W-:Y:S01]  /*06b0*/  STG.E.128 desc[UR6][R12.64], R4 ;  /* 0x000000040c007986 */ /* 0x000fe2000c101d06 */
[----:B------:R-:W-:Y:S05]  /*06c0*/  EXIT ;  /* 0x000000000000794d */ /* 0x000fea0003800000 */
.L_x_0:
[----:B------:R-:W-:-:S00]  /*06d0*/  BRA `(.L_x_0) ;  /* 0xfffffffc00fc7947 */ /* 0x000fc0000383ffff */
[----:B------:R-:W-:-:S00]  /*06e0*/  NOP ;  /* 0x0000000000007918 */ /* 0x000fc00000000000 */
        /* <DEDUP_REMOVED lines=9> */
.L_x_1:


//--------------------- .nv.shared.triton_poi_fused_convolution_max_pool2d_with_indices_relu_22 --------------------------
	.section	.nv.shared.triton_poi_fused_convolution_max_pool2d_with_indices_relu_22,"aw",@nobits
	.sectionflags	@""
	.align	16
	.zero		1024


//--------------------- .nv.constant0.triton_poi_fused_convolution_max_pool2d_with_indices_relu_22 --------------------------
	.section	.nv.constant0.triton_poi_fused_convolution_max_pool2d_with_indices_relu_22,"a",@progbits
	.sectionflags	@""
	.align	4
.nv.constant0.triton_poi_fused_convolution_max_pool2d_with_indices_relu_22:
	.zero		560
